//
// Generated by NVIDIA NVVM Compiler
//
// Compiler Build ID: CL-36424714
// Cuda compilation tools, release 13.0, V13.0.88
// Based on NVVM 20.0.0
//

.version 9.0
.target sm_100
.address_size 64

	// .globl	_Z16histogram_kernelPKjiPj
.extern .shared .align 16 .b8 sbins[];

.visible .entry _Z16histogram_kernelPKjiPj(
	.param .u64 .ptr .align 1 _Z16histogram_kernelPKjiPj_param_0,
	.param .u32 _Z16histogram_kernelPKjiPj_param_1,
	.param .u64 .ptr .align 1 _Z16histogram_kernelPKjiPj_param_2
)
{
	.reg .pred 	%p<15>;
	.reg .b32 	%r<126>;
	.reg .b64 	%rd<21>;

	ld.param.u64 	%rd7, [_Z16histogram_kernelPKjiPj_param_0];
	ld.param.u32 	%r55, [_Z16histogram_kernelPKjiPj_param_1];
	ld.param.u64 	%rd8, [_Z16histogram_kernelPKjiPj_param_2];
	cvta.to.global.u64 	%rd1, %rd8;
	mov.u32 	%r125, %tid.x;
	setp.gt.u32 	%p1, %r125, 255;
	@%p1 bra 	$L__BB0_7;
	mov.u32 	%r2, %ntid.x;
	add.s32 	%r56, %r125, %r2;
	max.u32 	%r57, %r56, 256;
	setp.lt.u32 	%p2, %r56, 256;
	selp.u32 	%r58, 1, 0, %p2;
	add.s32 	%r59, %r56, %r58;
	sub.s32 	%r60, %r57, %r59;
	div.u32 	%r61, %r60, %r2;
	add.s32 	%r3, %r61, %r58;
	and.b32  	%r62, %r3, 3;
	setp.eq.s32 	%p3, %r62, 3;
	mov.u32 	%r116, %r125;
	@%p3 bra 	$L__BB0_4;
	add.s32 	%r63, %r3, 1;
	and.b32  	%r64, %r63, 3;
	shl.b32 	%r65, %r125, 2;
	mov.u32 	%r66, sbins;
	add.s32 	%r113, %r66, %r65;
	shl.b32 	%r5, %r2, 2;
	neg.s32 	%r112, %r64;
	mad.lo.s32 	%r116, %r2, %r64, %r125;
$L__BB0_3:
	.pragma "nounroll";
	mov.b32 	%r67, 0;
	st.shared.u32 	[%r113], %r67;
	add.s32 	%r113, %r113, %r5;
	add.s32 	%r112, %r112, 1;
	setp.ne.s32 	%p4, %r112, 0;
	@%p4 bra 	$L__BB0_3;
$L__BB0_4:
	setp.lt.u32 	%p5, %r3, 3;
	@%p5 bra 	$L__BB0_7;
	shl.b32 	%r13, %r2, 2;
	shl.b32 	%r68, %r116, 2;
	mov.u32 	%r69, sbins;
	add.s32 	%r115, %r69, %r68;
	shl.b32 	%r15, %r2, 4;
	shl.b32 	%r16, %r2, 3;
	mul.lo.s32 	%r17, %r2, 12;
$L__BB0_6:
	mov.b32 	%r70, 0;
	st.shared.u32 	[%r115], %r70;
	add.s32 	%r71, %r115, %r13;
	st.shared.u32 	[%r71], %r70;
	add.s32 	%r72, %r115, %r16;
	st.shared.u32 	[%r72], %r70;
	add.s32 	%r73, %r115, %r17;
	st.shared.u32 	[%r73], %r70;
	add.s32 	%r116, %r116, %r13;
	add.s32 	%r115, %r115, %r15;
	setp.lt.u32 	%p6, %r116, 256;
	@%p6 bra 	$L__BB0_6;
$L__BB0_7:
	bar.sync 	0;
	mov.u32 	%r74, %ctaid.x;
	mov.u32 	%r22, %ntid.x;
	mad.lo.s32 	%r117, %r74, %r22, %r125;
	setp.ge.s32 	%p7, %r117, %r55;
	@%p7 bra 	$L__BB0_10;
	mov.u32 	%r75, %nctaid.x;
	mul.lo.s32 	%r24, %r22, %r75;
	cvta.to.global.u64 	%rd2, %rd7;
	mov.u32 	%r79, sbins;
$L__BB0_9:
	mul.wide.s32 	%rd9, %r117, 4;
	add.s64 	%rd10, %rd2, %rd9;
	ld.global.nc.u32 	%r76, [%rd10];
	shl.b32 	%r77, %r76, 2;
	and.b32  	%r78, %r77, 1020;
	add.s32 	%r80, %r79, %r78;
	atom.shared.add.u32 	%r81, [%r80], 1;
	add.s32 	%r117, %r117, %r24;
	setp.lt.s32 	%p8, %r117, %r55;
	@%p8 bra 	$L__BB0_9;
$L__BB0_10:
	setp.gt.u32 	%p9, %r125, 255;
	bar.sync 	0;
	@%p9 bra 	$L__BB0_17;
	add.s32 	%r82, %r125, %r22;
	max.u32 	%r83, %r82, 256;
	setp.lt.u32 	%p10, %r82, 256;
	selp.u32 	%r84, 1, 0, %p10;
	add.s32 	%r85, %r82, %r84;
	sub.s32 	%r86, %r83, %r85;
	div.u32 	%r87, %r86, %r22;
	add.s32 	%r27, %r87, %r84;
	and.b32  	%r88, %r27, 3;
	setp.eq.s32 	%p11, %r88, 3;
	@%p11 bra 	$L__BB0_14;
	add.s32 	%r89, %r27, 1;
	and.b32  	%r90, %r89, 3;
	shl.b32 	%r91, %r125, 2;
	mov.u32 	%r92, sbins;
	add.s32 	%r119, %r92, %r91;
	shl.b32 	%r29, %r22, 2;
	mul.wide.u32 	%rd11, %r125, 4;
	add.s64 	%rd20, %rd1, %rd11;
	mul.wide.u32 	%rd4, %r22, 4;
	neg.s32 	%r118, %r90;
	mad.lo.s32 	%r125, %r22, %r90, %r125;
$L__BB0_13:
	.pragma "nounroll";
	ld.shared.u32 	%r93, [%r119];
	atom.global.add.u32 	%r94, [%rd20], %r93;
	add.s32 	%r119, %r119, %r29;
	add.s64 	%rd20, %rd20, %rd4;
	add.s32 	%r118, %r118, 1;
	setp.ne.s32 	%p12, %r118, 0;
	@%p12 bra 	$L__BB0_13;
$L__BB0_14:
	setp.lt.u32 	%p13, %r27, 3;
	@%p13 bra 	$L__BB0_17;
	shl.b32 	%r95, %r22, 1;
	add.s32 	%r124, %r125, %r95;
	shl.b32 	%r38, %r22, 2;
	mad.lo.s32 	%r123, %r22, 3, %r125;
	add.s32 	%r122, %r22, %r125;
	shl.b32 	%r96, %r125, 2;
	mov.u32 	%r97, sbins;
	add.s32 	%r121, %r97, %r96;
	shl.b32 	%r42, %r22, 4;
	shl.b32 	%r43, %r22, 3;
	mul.lo.s32 	%r44, %r22, 12;
$L__BB0_16:
	mul.wide.u32 	%rd12, %r125, 4;
	add.s64 	%rd13, %rd1, %rd12;
	ld.shared.u32 	%r98, [%r121];
	atom.global.add.u32 	%r99, [%rd13], %r98;
	add.s32 	%r100, %r125, %r22;
	mul.wide.u32 	%rd14, %r122, 4;
	add.s64 	%rd15, %rd1, %rd14;
	add.s32 	%r101, %r121, %r38;
	ld.shared.u32 	%r102, [%r101];
	atom.global.add.u32 	%r103, [%rd15], %r102;
	add.s32 	%r104, %r100, %r22;
	mul.wide.u32 	%rd16, %r124, 4;
	add.s64 	%rd17, %rd1, %rd16;
	add.s32 	%r105, %r121, %r43;
	ld.shared.u32 	%r106, [%r105];
	atom.global.add.u32 	%r107, [%rd17], %r106;
	add.s32 	%r108, %r104, %r22;
	mul.wide.u32 	%rd18, %r123, 4;
	add.s64 	%rd19, %rd1, %rd18;
	add.s32 	%r109, %r121, %r44;
	ld.shared.u32 	%r110, [%r109];
	atom.global.add.u32 	%r111, [%rd19], %r110;
	add.s32 	%r125, %r108, %r22;
	add.s32 	%r124, %r124, %r38;
	add.s32 	%r123, %r123, %r38;
	add.s32 	%r122, %r122, %r38;
	add.s32 	%r121, %r121, %r42;
	setp.lt.u32 	%p14, %r125, 256;
	@%p14 bra 	$L__BB0_16;
$L__BB0_17:
	ret;

}


// ===== COMPILED SASS (sm_100) =====

	.target	sm_100

	.elftype	@"ET_EXEC"


//--------------------- .note.nv.tkinfo           --------------------------
	.section	.note.nv.tkinfo,"",@"SHT_NOTE"
	.sectionflags	@"SHF_NOTE_NV_TKINFO"
	.tkinfo
        /*0018*/ 	.word	0x00000002
        /*0030*/ 	.string	""
        /*0030*/ 	.string	"ptxas"
        /*0030*/ 	.string	"Cuda compilation tools, release 13.0, V13.0.88"
        /*0030*/ 	.string	"Build cuda_13.0.r13.0/compiler.36424714_0"
        /*0030*/ 	.string	"-arch sm_100 -m 64 "



//--------------------- .note.nv.cuinfo           --------------------------
	.section	.note.nv.cuinfo,"",@"SHT_NOTE"
	.sectionflags	@"SHF_NOTE_NV_CUINFO"
        /*0018*/ 	.short	0x0002
        /*001a*/ 	.short	0x0064
        /*001c*/ 	.short	0x0082
	.zero		2


//--------------------- .nv.info                  --------------------------
	.section	.nv.info,"",@"SHT_CUDA_INFO"
	.align	4


	//----- nvinfo : EIATTR_REGCOUNT
	.align		4
        /*0000*/ 	.byte	0x04, 0x2f
        /*0002*/ 	.short	(.L_1 - .L_0)
	.align		4
.L_0:
        /*0004*/ 	.word	index@(_Z16histogram_kernelPKjiPj)
        /*0008*/ 	.word	0x0000001a


	//----- nvinfo : EIATTR_FRAME_SIZE
	.align		4
.L_1:
        /*000c*/ 	.byte	0x04, 0x11
        /*000e*/ 	.short	(.L_3 - .L_2)
	.align		4
.L_2:
        /*0010*/ 	.word	index@(_Z16histogram_kernelPKjiPj)
        /*0014*/ 	.word	0x00000000


	//----- nvinfo : EIATTR_MIN_STACK_SIZE
	.align		4
.L_3:
        /*0018*/ 	.byte	0x04, 0x12
        /*001a*/ 	.short	(.L_5 - .L_4)
	.align		4
.L_4:
        /*001c*/ 	.word	index@(_Z16histogram_kernelPKjiPj)
        /*0020*/ 	.word	0x00000000
.L_5:


//--------------------- .nv.compat                --------------------------
	.section	.nv.compat,"",@"SHT_CUDA_COMPAT_INFO"
	.align	4
        /*0000*/ 	.byte	0x02, 0x09, 0x00, 0x00, 0x02, 0x02, 0x01, 0x00, 0x02, 0x05, 0x05, 0x00, 0x03, 0x07, 0x01, 0x01
        /*0010*/ 	.byte	0x02, 0x03, 0x00, 0x00, 0x02, 0x06, 0x01, 0x00, 0x04, 0x0b, 0x08, 0x00, 0x09, 0x00, 0x00, 0x00
        /*0020*/ 	.byte	0x00, 0x00, 0x00, 0x00


//--------------------- .nv.info._Z16histogram_kernelPKjiPj --------------------------
	.section	.nv.info._Z16histogram_kernelPKjiPj,"",@"SHT_CUDA_INFO"
	.sectionflags	@""
	.align	4


	//----- nvinfo : EIATTR_CUDA_API_VERSION
	.align		4
        /*0000*/ 	.byte	0x04, 0x37
        /*0002*/ 	.short	(.L_7 - .L_6)
.L_6:
        /*0004*/ 	.word	0x00000082


	//----- nvinfo : EIATTR_KPARAM_INFO
	.align		4
.L_7:
        /*0008*/ 	.byte	0x04, 0x17
        /*000a*/ 	.short	(.L_9 - .L_8)
.L_8:
        /*000c*/ 	.word	0x00000000
        /*0010*/ 	.short	0x0002
        /*0012*/ 	.short	0x0010
        /*0014*/ 	.byte	0x00, 0xf5, 0x21, 0x00


	//----- nvinfo : EIATTR_KPARAM_INFO
	.align		4
.L_9:
        /*0018*/ 	.byte	0x04, 0x17
        /*001a*/ 	.short	(.L_11 - .L_10)
.L_10:
        /*001c*/ 	.word	0x00000000
        /*0020*/ 	.short	0x0001
        /*0022*/ 	.short	0x0008
        /*0024*/ 	.byte	0x00, 0xf0, 0x11, 0x00


	//----- nvinfo : EIATTR_KPARAM_INFO
	.align		4
.L_11:
        /*0028*/ 	.byte	0x04, 0x17
        /*002a*/ 	.short	(.L_13 - .L_12)
.L_12:
        /*002c*/ 	.word	0x00000000
        /*0030*/ 	.short	0x0000
        /*0032*/ 	.short	0x0000
        /*0034*/ 	.byte	0x00, 0xf5, 0x21, 0x00


	//----- nvinfo : EIATTR_SPARSE_MMA_MASK
	.align		4
.L_13:
        /*0038*/ 	.byte	0x03, 0x50
        /*003a*/ 	.short	0x0000


	//----- nvinfo : EIATTR_MAXREG_COUNT
	.align		4
        /*003c*/ 	.byte	0x03, 0x1b
        /*003e*/ 	.short	0x00ff


	//----- nvinfo : EIATTR_NUM_BARRIERS
	.align		4
        /*0040*/ 	.byte	0x02, 0x4c
        /*0042*/ 	.byte	0x01
	.zero		1


	//----- nvinfo : EIATTR_MERCURY_ISA_VERSION
	.align		4
        /*0044*/ 	.byte	0x03, 0x5f
        /*0046*/ 	.short	0x0101


	//----- nvinfo : EIATTR_VRC_CTA_INIT_COUNT
	.align		4
        /*0048*/ 	.byte	0x02, 0x4a
	.zero		1
	.zero		1


	//----- nvinfo : EIATTR_EXIT_INSTR_OFFSETS
	.align		4
        /*004c*/ 	.byte	0x04, 0x1c
        /*004e*/ 	.short	(.L_15 - .L_14)


	//   ....[0]....
.L_14:
        /*0050*/ 	.word	0x000005e0


	//   ....[1]....
        /*0054*/ 	.word	0x000008e0


	//   ....[2]....
        /*0058*/ 	.word	0x00000ae0


	//----- nvinfo : EIATTR_CRS_STACK_SIZE
	.align		4
.L_15:
        /*005c*/ 	.byte	0x04, 0x1e
        /*005e*/ 	.short	(.L_17 - .L_16)
.L_16:
        /*0060*/ 	.word	0x00000000


	//----- nvinfo : EIATTR_CBANK_PARAM_SIZE
	.align		4
.L_17:
        /*0064*/ 	.byte	0x03, 0x19
        /*0066*/ 	.short	0x0018


	//----- nvinfo : EIATTR_PARAM_CBANK
	.align		4
        /*0068*/ 	.byte	0x04, 0x0a
        /*006a*/ 	.short	(.L_19 - .L_18)
	.align		4
.L_18:
        /*006c*/ 	.word	index@(.nv.constant0._Z16histogram_kernelPKjiPj)
        /*0070*/ 	.short	0x0380
        /*0072*/ 	.short	0x0018


	//----- nvinfo : EIATTR_SW_WAR
	.align		4
.L_19:
        /*0074*/ 	.byte	0x04, 0x36
        /*0076*/ 	.short	(.L_21 - .L_20)
.L_20:
        /*0078*/ 	.word	0x00000008
.L_21:


//--------------------- .nv.callgraph             --------------------------
	.section	.nv.callgraph,"",@"SHT_CUDA_CALLGRAPH"
	.align	4
	.sectionentsize	8
	.align		4
        /*0000*/ 	.word	0x00000000
	.align		4
        /*0004*/ 	.word	0xffffffff
	.align		4
        /*0008*/ 	.word	0x00000000
	.align		4
        /*000c*/ 	.word	0xfffffffe
	.align		4
        /*0010*/ 	.word	0x00000000
	.align		4
        /*0014*/ 	.word	0xfffffffd
	.align		4
        /*0018*/ 	.word	0x00000000
	.align		4
        /*001c*/ 	.word	0xfffffffc


//--------------------- .text._Z16histogram_kernelPKjiPj --------------------------
	.section	.text._Z16histogram_kernelPKjiPj,"ax",@progbits
	.align	128
        .global         _Z16histogram_kernelPKjiPj
        .type           _Z16histogram_kernelPKjiPj,@function
        .size           _Z16histogram_kernelPKjiPj,(.L_x_14 - _Z16histogram_kernelPKjiPj)
        .other          _Z16histogram_kernelPKjiPj,@"STO_CUDA_ENTRY STV_DEFAULT"
_Z16histogram_kernelPKjiPj:
.text._Z16histogram_kernelPKjiPj:
[----:B------:R-:W-:Y:S01]  /*0000*/  LDC R1, c[0x0][0x37c] ;  /* 0x0000df00ff017b82 */ /* 0x000fe20000000800 */
[----:B------:R-:W0:Y:S01]  /*0010*/  S2R R0, SR_TID.X ;  /* 0x0000000000007919 */ /* 0x000e220000002100 */
[----:B------:R-:W-:Y:S01]  /*0020*/  BSSY.RECONVERGENT B0, `(.L_x_0) ;  /* 0x0000040000007945 */ /* 0x000fe20003800200 */
[----:B0-----:R-:W-:-:S13]  /*0030*/  ISETP.GT.U32.AND P0, PT, R0, 0xff, PT ;  /* 0x000000ff0000780c */ /* 0x001fda0003f04070 */
[----:B------:R-:W-:Y:S05]  /*0040*/  @P0 BRA `(.L_x_1) ;  /* 0x0000000000f40947 */ /* 0x000fea0003800000 */
[----:B------:R-:W0:Y:S01]  /*0050*/  LDC R10, c[0x0][0x360] ;  /* 0x0000d800ff0a7b82 */ /* 0x000e220000000800 */
[----:B------:R-:W-:Y:S01]  /*0060*/  BSSY.RECONVERGENT B1, `(.L_x_2) ;  /* 0x000002b000017945 */ /* 0x000fe20003800200 */
[----:B0-----:R-:W0:Y:S01]  /*0070*/  I2F.U32.RP R7, R10 ;  /* 0x0000000a00077306 */ /* 0x001e220000209000 */
[----:B------:R-:W-:Y:S01]  /*0080*/  IMAD.IADD R4, R0, 0x1, R10 ;  /* 0x0000000100047824 */ /* 0x000fe200078e020a */
[----:B------:R-:W-:-:S04]  /*0090*/  ISETP.NE.U32.AND P2, PT, R10, RZ, PT ;  /* 0x000000ff0a00720c */ /* 0x000fc80003f45070 */
[C---:B------:R-:W-:Y:S02]  /*00a0*/  ISETP.GE.U32.AND P0, PT, R4.reuse, 0x100, PT ;  /* 0x000001000400780c */ /* 0x040fe40003f06070 */
[----:B------:R-:W-:Y:S02]  /*00b0*/  VIMNMX.U32 R5, PT, PT, R4, 0x100, !PT ;  /* 0x0000010004057848 */ /* 0x000fe40007fe0000 */
[----:B------:R-:W-:-:S04]  /*00c0*/  SEL R6, RZ, 0x1, P0 ;  /* 0x00000001ff067807 */ /* 0x000fc80000000000 */
[----:B------:R-:W-:Y:S01]  /*00d0*/  IADD3 R5, PT, PT, R5, -R4, -R6 ;  /* 0x8000000405057210 */ /* 0x000fe20007ffe806 */
[----:B0-----:R-:W0:Y:S02]  /*00e0*/  MUFU.RCP R7, R7 ;  /* 0x0000000700077308 */ /* 0x001e240000001000 */
[----:B0-----:R-:W-:-:S06]  /*00f0*/  VIADD R2, R7, 0xffffffe ;  /* 0x0ffffffe07027836 */ /* 0x001fcc0000000000 */
[----:B------:R0:W1:Y:S02]  /*0100*/  F2I.FTZ.U32.TRUNC.NTZ R3, R2 ;  /* 0x0000000200037305 */ /* 0x000064000021f000 */
[----:B0-----:R-:W-:Y:S02]  /*0110*/  HFMA2 R2, -RZ, RZ, 0, 0 ;  /* 0x00000000ff027431 */ /* 0x001fe400000001ff */
[----:B-1----:R-:W-:-:S04]  /*0120*/  IMAD.MOV R9, RZ, RZ, -R3 ;  /* 0x000000ffff097224 */ /* 0x002fc800078e0a03 */
[----:B------:R-:W-:-:S04]  /*0130*/  IMAD R9, R9, R10, RZ ;  /* 0x0000000a09097224 */ /* 0x000fc800078e02ff */
[----:B------:R-:W-:-:S06]  /*0140*/  IMAD.HI.U32 R8, R3, R9, R2 ;  /* 0x0000000903087227 */ /* 0x000fcc00078e0002 */
[----:B------:R-:W-:-:S04]  /*0150*/  IMAD.HI.U32 R3, R8, R5, RZ ;  /* 0x0000000508037227 */ /* 0x000fc800078e00ff */
[----:B------:R-:W-:-:S04]  /*0160*/  IMAD.MOV R2, RZ, RZ, -R3 ;  /* 0x000000ffff027224 */ /* 0x000fc800078e0a03 */
[----:B------:R-:W-:-:S05]  /*0170*/  IMAD R5, R10, R2, R5 ;  /* 0x000000020a057224 */ /* 0x000fca00078e0205 */
[----:B------:R-:W-:-:S13]  /*0180*/  ISETP.GE.U32.AND P0, PT, R5, R10, PT ;  /* 0x0000000a0500720c */ /* 0x000fda0003f06070 */
[----:B------:R-:W-:Y:S02]  /*0190*/  @P0 IMAD.IADD R5, R5, 0x1, -R10 ;  /* 0x0000000105050824 */ /* 0x000fe400078e0a0a */
[----:B------:R-:W-:-:S03]  /*01a0*/  @P0 VIADD R3, R3, 0x1 ;  /* 0x0000000103030836 */ /* 0x000fc60000000000 */
[----:B------:R-:W-:-:S13]  /*01b0*/  ISETP.GE.U32.AND P1, PT, R5, R10, PT ;  /* 0x0000000a0500720c */ /* 0x000fda0003f26070 */
[----:B------:R-:W-:Y:S02]  /*01c0*/  @P1 IADD3 R3, PT, PT, R3, 0x1, RZ ;  /* 0x0000000103031810 */ /* 0x000fe40007ffe0ff */
[----:B------:R-:W-:-:S05]  /*01d0*/  @!P2 LOP3.LUT R3, RZ, R10, RZ, 0x33, !PT ;  /* 0x0000000aff03a212 */ /* 0x000fca00078e33ff */
[----:B------:R-:W-:-:S05]  /*01e0*/  IMAD.IADD R3, R6, 0x1, R3 ;  /* 0x0000000106037824 */ /* 0x000fca00078e0203 */
[C---:B------:R-:W-:Y:S02]  /*01f0*/  LOP3.LUT R2, R3.reuse, 0x3, RZ, 0xc0, !PT ;  /* 0x0000000303027812 */ /* 0x040fe400078ec0ff */
[----:B------:R-:W-:Y:S02]  /*0200*/  ISETP.GE.U32.AND P1, PT, R3, 0x3, PT ;  /* 0x000000030300780c */ /* 0x000fe40003f26070 */
[----:B------:R-:W-:Y:S01]  /*0210*/  ISETP.NE.AND P0, PT, R2, 0x3, PT ;  /* 0x000000030200780c */ /* 0x000fe20003f05270 */
[----:B------:R-:W-:-:S12]  /*0220*/  IMAD.MOV.U32 R2, RZ, RZ, R0 ;  /* 0x000000ffff027224 */ /* 0x000fd800078e0000 */
[----:B------:R-:W-:Y:S05]  /*0230*/  @!P0 BRA `(.L_x_3) ;  /* 0x0000000000348947 */ /* 0x000fea0003800000 */
[----:B------:R-:W0:Y:S01]  /*0240*/  S2UR UR5, SR_CgaCtaId ;  /* 0x00000000000579c3 */ /* 0x000e220000008800 */
[----:B------:R-:W-:Y:S01]  /*0250*/  IADD3 R2, PT, PT, R3, 0x1, RZ ;  /* 0x0000000103027810 */ /* 0x000fe20007ffe0ff */
[----:B------:R-:W-:-:S03]  /*0260*/  UMOV UR4, 0x400 ;  /* 0x0000040000047882 */ /* 0x000fc60000000000 */
[----:B------:R-:W-:-:S05]  /*0270*/  LOP3.LUT R3, R2, 0x3, RZ, 0xc0, !PT ;  /* 0x0000000302037812 */ /* 0x000fca00078ec0ff */
[----:B------:R-:W-:Y:S02]  /*0280*/  IMAD R2, R3, R10, R0 ;  /* 0x0000000a03027224 */ /* 0x000fe400078e0200 */
[----:B------:R-:W-:Y:S01]  /*0290*/  IMAD.MOV R4, RZ, RZ, -R3 ;  /* 0x000000ffff047224 */ /* 0x000fe200078e0a03 */
[----:B0-----:R-:W-:-:S06]  /*02a0*/  ULEA UR4, UR5, UR4, 0x18 ;  /* 0x0000000405047291 */ /* 0x001fcc000f8ec0ff */
[----:B------:R-:W-:-:S07]  /*02b0*/  LEA R3, R0, UR4, 0x2 ;  /* 0x0000000400037c11 */ /* 0x000fce000f8e10ff */
.L_x_4:
[----:B------:R-:W-:Y:S01]  /*02c0*/  VIADD R4, R4, 0x1 ;  /* 0x0000000104047836 */ /* 0x000fe20000000000 */
[----:B------:R0:W-:Y:S04]  /*02d0*/  STS [R3], RZ ;  /* 0x000000ff03007388 */ /* 0x0001e80000000800 */
[----:B------:R-:W-:Y:S02]  /*02e0*/  ISETP.NE.AND P0, PT, R4, RZ, PT ;  /* 0x000000ff0400720c */ /* 0x000fe40003f05270 */
[----:B0-----:R-:W-:-:S11]  /*02f0*/  LEA R3, R10, R3, 0x2 ;  /* 0x000000030a037211 */ /* 0x001fd600078e10ff */
[----:B------:R-:W-:Y:S05]  /*0300*/  @P0 BRA `(.L_x_4) ;  /* 0xfffffffc00ec0947 */ /* 0x000fea000383ffff */
.L_x_3:
[----:B------:R-:W-:Y:S05]  /*0310*/  BSYNC.RECONVERGENT B1 ;  /* 0x0000000000017941 */ /* 0x000fea0003800200 */
.L_x_2:
[----:B------:R-:W-:Y:S05]  /*0320*/  @!P1 BRA `(.L_x_1) ;  /* 0x00000000003c9947 */ /* 0x000fea0003800000 */
[----:B------:R-:W0:Y:S01]  /*0330*/  S2UR UR5, SR_CgaCtaId ;  /* 0x00000000000579c3 */ /* 0x000e220000008800 */
[----:B------:R-:W-:Y:S02]  /*0340*/  UMOV UR4, 0x400 ;  /* 0x0000040000047882 */ /* 0x000fe40000000000 */
[----:B0-----:R-:W-:-:S06]  /*0350*/  ULEA UR4, UR5, UR4, 0x18 ;  /* 0x0000000405047291 */ /* 0x001fcc000f8ec0ff */
[----:B------:R-:W-:-:S07]  /*0360*/  LEA R3, R2, UR4, 0x2 ;  /* 0x0000000402037c11 */ /* 0x000fce000f8e10ff */
.L_x_5:
[C-C-:B-1----:R-:W-:Y:S01]  /*0370*/  IMAD R4, R10.reuse, 0x4, R3.reuse ;  /* 0x000000040a047824 */ /* 0x142fe200078e0203 */
[----:B------:R0:W-:Y:S01]  /*0380*/  STS [R3], RZ ;  /* 0x000000ff03007388 */ /* 0x0001e20000000800 */
[C-C-:B------:R-:W-:Y:S01]  /*0390*/  IMAD R5, R10.reuse, 0x8, R3.reuse ;  /* 0x000000080a057824 */ /* 0x140fe200078e0203 */
[C---:B------:R-:W-:Y:S01]  /*03a0*/  LEA R2, R10.reuse, R2, 0x2 ;  /* 0x000000020a027211 */ /* 0x040fe200078e10ff */
[--C-:B------:R-:W-:Y:S01]  /*03b0*/  IMAD R6, R10, 0xc, R3.reuse ;  /* 0x0000000c0a067824 */ /* 0x100fe200078e0203 */
[----:B------:R1:W-:Y:S02]  /*03c0*/  STS [R4], RZ ;  /* 0x000000ff04007388 */ /* 0x0003e40000000800 */
[----:B------:R-:W-:Y:S02]  /*03d0*/  ISETP.GE.U32.AND P0, PT, R2, 0x100, PT ;  /* 0x000001000200780c */ /* 0x000fe40003f06070 */
[----:B------:R1:W-:Y:S01]  /*03e0*/  STS [R5], RZ ;  /* 0x000000ff05007388 */ /* 0x0003e20000000800 */
[----:B0-----:R-:W-:-:S03]  /*03f0*/  IMAD R3, R10, 0x10, R3 ;  /* 0x000000100a037824 */ /* 0x001fc600078e0203 */
[----:B------:R1:W-:Y:S07]  /*0400*/  STS [R6], RZ ;  /* 0x000000ff06007388 */ /* 0x0003ee0000000800 */
[----:B------:R-:W-:Y:S05]  /*0410*/  @!P0 BRA `(.L_x_5) ;  /* 0xfffffffc00d48947 */ /* 0x000fea000383ffff */
.L_x_1:
[----:B------:R-:W-:Y:S05]  /*0420*/  BSYNC.RECONVERGENT B0 ;  /* 0x0000000000007941 */ /* 0x000fea0003800200 */
.L_x_0:
[----:B------:R-:W0:Y:S01]  /*0430*/  S2UR UR4, SR_CTAID.X ;  /* 0x00000000000479c3 */ /* 0x000e220000002500 */
[----:B------:R-:W2:Y:S01]  /*0440*/  LDCU UR5, c[0x0][0x388] ;  /* 0x00007100ff0577ac */ /* 0x000ea20008000800 */
[----:B------:R-:W-:Y:S06]  /*0450*/  BSSY.RECONVERGENT B0, `(.L_x_6) ;  /* 0x0000017000007945 */ /* 0x000fec0003800200 */
[----:B------:R-:W-:Y:S01]  /*0460*/  BAR.SYNC.DEFER_BLOCKING 0x0 ;  /* 0x0000000000007b1d */ /* 0x000fe20000010000 */
[----:B------:R-:W-:-:S07]  /*0470*/  ISETP.GT.U32.AND P1, PT, R0, 0xff, PT ;  /* 0x000000ff0000780c */ /* 0x000fce0003f24070 */
[----:B------:R-:W0:Y:S01]  /*0480*/  LDC R3, c[0x0][0x360] ;  /* 0x0000d800ff037b82 */ /* 0x000e220000000800 */
[----:B------:R-:W3:Y:S01]  /*0490*/  LDCU.64 UR6, c[0x0][0x358] ;  /* 0x00006b00ff0677ac */ /* 0x000ee20008000a00 */
[----:B0-----:R-:W-:-:S05]  /*04a0*/  IMAD R2, R3, UR4, R0 ;  /* 0x0000000403027c24 */ /* 0x001fca000f8e0200 */
[----:B--2---:R-:W-:-:S13]  /*04b0*/  ISETP.GE.AND P0, PT, R2, UR5, PT ;  /* 0x0000000502007c0c */ /* 0x004fda000bf06270 */
[----:B---3--:R-:W-:Y:S05]  /*04c0*/  @P0 BRA `(.L_x_7) ;  /* 0x00000000003c0947 */ /* 0x008fea0003800000 */
[----:B-1----:R-:W0:Y:S01]  /*04d0*/  S2R R5, SR_CgaCtaId ;  /* 0x0000000000057919 */ /* 0x002e220000008800 */
[----:B------:R-:W1:Y:S01]  /*04e0*/  LDC.64 R6, c[0x0][0x380] ;  /* 0x0000e000ff067b82 */ /* 0x000e620000000a00 */
[----:B------:R-:W2:Y:S01]  /*04f0*/  LDCU UR4, c[0x0][0x370] ;  /* 0x00006e00ff0477ac */ /* 0x000ea20008000800 */
[----:B------:R-:W-:Y:S01]  /*0500*/  MOV R4, 0x400 ;  /* 0x0000040000047802 */ /* 0x000fe20000000f00 */
[----:B--2---:R-:W-:-:S03]  /*0510*/  IMAD R9, R3, UR4, RZ ;  /* 0x0000000403097c24 */ /* 0x004fc6000f8e02ff */
[----:B0-----:R-:W-:-:S07]  /*0520*/  LEA R11, R5, R4, 0x18 ;  /* 0x00000004050b7211 */ /* 0x001fce00078ec0ff */
.L_x_8:
[----:B-1----:R-:W-:-:S06]  /*0530*/  IMAD.WIDE R4, R2, 0x4, R6 ;  /* 0x0000000402047825 */ /* 0x002fcc00078e0206 */
[----:B------:R-:W2:Y:S01]  /*0540*/  LDG.E.CONSTANT R4, desc[UR6][R4.64] ;  /* 0x0000000604047981 */ /* 0x000ea2000c1e9900 */
[----:B------:R-:W-:-:S05]  /*0550*/  IMAD.IADD R2, R9, 0x1, R2 ;  /* 0x0000000109027824 */ /* 0x000fca00078e0202 */
[----:B------:R-:W-:Y:S01]  /*0560*/  ISETP.GE.AND P0, PT, R2, UR5, PT ;  /* 0x0000000502007c0c */ /* 0x000fe2000bf06270 */
[----:B0-2---:R-:W-:-:S05]  /*0570*/  IMAD.SHL.U32 R8, R4, 0x4, RZ ;  /* 0x0000000404087824 */ /* 0x005fca00078e00ff */
[----:B------:R-:W-:-:S04]  /*0580*/  LOP3.LUT R8, R8, 0x3fc, RZ, 0xc0, !PT ;  /* 0x000003fc08087812 */ /* 0x000fc800078ec0ff */
[----:B------:R-:W-:-:S05]  /*0590*/  IADD3 R8, PT, PT, R11, R8, RZ ;  /* 0x000000080b087210 */ /* 0x000fca0007ffe0ff */
[----:B------:R0:W-:Y:S01]  /*05a0*/  ATOMS.POPC.INC.32 RZ, [R8+URZ] ;  /* 0x0000000008ff7f8c */ /* 0x0001e2000d8000ff */
[----:B------:R-:W-:Y:S05]  /*05b0*/  @!P0 BRA `(.L_x_8) ;  /* 0xfffffffc00dc8947 */ /* 0x000fea000383ffff */
.L_x_7:
[----:B------:R-:W-:Y:S05]  /*05c0*/  BSYNC.RECONVERGENT B0 ;  /* 0x0000000000007941 */ /* 0x000fea0003800200 */
.L_x_6:
[----:B------:R-:W-:Y:S06]  /*05d0*/  BAR.SYNC.DEFER_BLOCKING 0x0 ;  /* 0x0000000000007b1d */ /* 0x000fec0000010000 */
[----:B------:R-:W-:Y:S05]  /*05e0*/  @P1 EXIT ;  /* 0x000000000000194d */ /* 0x000fea0003800000 */
[----:B0-----:R-:W0:Y:S01]  /*05f0*/  I2F.U32.RP R8, R3 ;  /* 0x0000000300087306 */ /* 0x001e220000209000 */
[----:B------:R-:W-:Y:S01]  /*0600*/  IMAD.IADD R2, R0, 0x1, R3 ;  /* 0x0000000100027824 */ /* 0x000fe200078e0203 */
[----:B------:R-:W-:Y:S01]  /*0610*/  ISETP.NE.U32.AND P2, PT, R3, RZ, PT ;  /* 0x000000ff0300720c */ /* 0x000fe20003f45070 */
[----:B------:R-:W-:Y:S03]  /*0620*/  BSSY.RECONVERGENT B0, `(.L_x_9) ;  /* 0x000002b000007945 */ /* 0x000fe60003800200 */
[C---:B------:R-:W-:Y:S02]  /*0630*/  ISETP.GE.U32.AND P0, PT, R2.reuse, 0x100, PT ;  /* 0x000001000200780c */ /* 0x040fe40003f06070 */
[----:B------:R-:W-:Y:S01]  /*0640*/  VIMNMX.U32 R7, PT, PT, R2, 0x100, !PT ;  /* 0x0000010002077848 */ /* 0x000fe20007fe0000 */
[----:B0-----:R-:W1:Y:S02]  /*0650*/  MUFU.RCP R8, R8 ;  /* 0x0000000800087308 */ /* 0x001e640000001000 */
[----:B-1----:R-:W-:-:S06]  /*0660*/  VIADD R4, R8, 0xffffffe ;  /* 0x0ffffffe08047836 */ /* 0x002fcc0000000000 */
[----:B------:R0:W1:Y:S02]  /*0670*/  F2I.FTZ.U32.TRUNC.NTZ R5, R4 ;  /* 0x0000000400057305 */ /* 0x000064000021f000 */
[----:B0-----:R-:W-:Y:S01]  /*0680*/  IMAD.MOV.U32 R4, RZ, RZ, RZ ;  /* 0x000000ffff047224 */ /* 0x001fe200078e00ff */
[----:B-1----:R-:W-:-:S05]  /*0690*/  IADD3 R6, PT, PT, RZ, -R5, RZ ;  /* 0x80000005ff067210 */ /* 0x002fca0007ffe0ff */
[----:B------:R-:W-:Y:S01]  /*06a0*/  IMAD R9, R6, R3, RZ ;  /* 0x0000000306097224 */ /* 0x000fe200078e02ff */
[----:B------:R-:W-:-:S03]  /*06b0*/  SEL R6, RZ, 0x1, P0 ;  /* 0x00000001ff067807 */ /* 0x000fc60000000000 */
[----:B------:R-:W-:Y:S01]  /*06c0*/  IMAD.HI.U32 R5, R5, R9, R4 ;  /* 0x0000000905057227 */ /* 0x000fe200078e0004 */
[----:B------:R-:W-:-:S05]  /*06d0*/  IADD3 R2, PT, PT, R7, -R2, -R6 ;  /* 0x8000000207027210 */ /* 0x000fca0007ffe806 */
[----:B------:R-:W-:-:S05]  /*06e0*/  IMAD.HI.U32 R5, R5, R2, RZ ;  /* 0x0000000205057227 */ /* 0x000fca00078e00ff */
[----:B------:R-:W-:-:S05]  /*06f0*/  IADD3 R4, PT, PT, -R5, RZ, RZ ;  /* 0x000000ff05047210 */ /* 0x000fca0007ffe1ff */
        /* <DEDUP_REMOVED lines=10> */
[----:B------:R-:W-:-:S13]  /*07a0*/  ISETP.NE.AND P0, PT, R4, 0x3, PT ;  /* 0x000000030400780c */ /* 0x000fda0003f05270 */
[----:B------:R-:W-:Y:S05]  /*07b0*/  @!P0 BRA `(.L_x_10) ;  /* 0x0000000000448947 */ /* 0x000fea0003800000 */
[----:B------:R-:W0:Y:S01]  /*07c0*/  S2UR UR5, SR_CgaCtaId ;  /* 0x00000000000579c3 */ /* 0x000e220000008800 */
[----:B------:R-:W-:Y:S01]  /*07d0*/  VIADD R2, R2, 0x1 ;  /* 0x0000000102027836 */ /* 0x000fe20000000000 */
[----:B------:R-:W-:-:S04]  /*07e0*/  UMOV UR4, 0x400 ;  /* 0x0000040000047882 */ /* 0x000fc80000000000 */
[----:B------:R-:W-:Y:S02]  /*07f0*/  LOP3.LUT R2, R2, 0x3, RZ, 0xc0, !PT ;  /* 0x0000000302027812 */ /* 0x000fe400078ec0ff */
[----:B------:R-:W1:Y:S02]  /*0800*/  LDC.64 R4, c[0x0][0x390] ;  /* 0x0000e400ff047b82 */ /* 0x000e640000000a00 */
[----:B------:R-:W-:Y:S01]  /*0810*/  IADD3 R7, PT, PT, -R2, RZ, RZ ;  /* 0x000000ff02077210 */ /* 0x000fe20007ffe1ff */
[----:B0-----:R-:W-:-:S06]  /*0820*/  ULEA UR4, UR5, UR4, 0x18 ;  /* 0x0000000405047291 */ /* 0x001fcc000f8ec0ff */
[C---:B------:R-:W-:Y:S01]  /*0830*/  LEA R6, R0.reuse, UR4, 0x2 ;  /* 0x0000000400067c11 */ /* 0x040fe2000f8e10ff */
[----:B-1----:R-:W-:-:S04]  /*0840*/  IMAD.WIDE.U32 R4, R0, 0x4, R4 ;  /* 0x0000000400047825 */ /* 0x002fc800078e0004 */
[----:B------:R-:W-:-:S07]  /*0850*/  IMAD R0, R2, R3, R0 ;  /* 0x0000000302007224 */ /* 0x000fce00078e0200 */
.L_x_11:
[----:B------:R0:W1:Y:S01]  /*0860*/  LDS R9, [R6] ;  /* 0x0000000006097984 */ /* 0x0000620000000800 */
[----:B------:R-:W-:-:S05]  /*0870*/  VIADD R7, R7, 0x1 ;  /* 0x0000000107077836 */ /* 0x000fca0000000000 */
[----:B------:R-:W-:Y:S01]  /*0880*/  ISETP.NE.AND P0, PT, R7, RZ, PT ;  /* 0x000000ff0700720c */ /* 0x000fe20003f05270 */
[C---:B0-----:R-:W-:Y:S01]  /*0890*/  IMAD R6, R3.reuse, 0x4, R6 ;  /* 0x0000000403067824 */ /* 0x041fe200078e0206 */
[----:B-1----:R0:W-:Y:S02]  /*08a0*/  REDG.E.ADD.STRONG.GPU desc[UR6][R4.64], R9 ;  /* 0x000000090400798e */ /* 0x0021e4000c12e106 */
[----:B0-----:R-:W-:-:S09]  /*08b0*/  IMAD.WIDE.U32 R4, R3, 0x4, R4 ;  /* 0x0000000403047825 */ /* 0x001fd200078e0004 */
[----:B------:R-:W-:Y:S05]  /*08c0*/  @P0 BRA `(.L_x_11) ;  /* 0xfffffffc00e40947 */ /* 0x000fea000383ffff */
.L_x_10:
[----:B------:R-:W-:Y:S05]  /*08d0*/  BSYNC.RECONVERGENT B0 ;  /* 0x0000000000007941 */ /* 0x000fea0003800200 */
.L_x_9:
[----:B------:R-:W-:Y:S05]  /*08e0*/  @!P1 EXIT ;  /* 0x000000000000994d */ /* 0x000fea0003800000 */
[----:B------:R-:W0:Y:S01]  /*08f0*/  S2UR UR5, SR_CgaCtaId ;  /* 0x00000000000579c3 */ /* 0x000e220000008800 */
[----:B------:R-:W-:Y:S01]  /*0900*/  UMOV UR4, 0x400 ;  /* 0x0000040000047882 */ /* 0x000fe20000000000 */
[C---:B------:R-:W-:Y:S01]  /*0910*/  LEA R2, R3.reuse, R0, 0x1 ;  /* 0x0000000003027211 */ /* 0x040fe200078e08ff */
[----:B------:R-:W-:Y:S02]  /*0920*/  IMAD R14, R3, 0x3, R0 ;  /* 0x00000003030e7824 */ /* 0x000fe400078e0200 */
[----:B------:R-:W-:-:S03]  /*0930*/  IMAD.IADD R15, R0, 0x1, R3 ;  /* 0x00000001000f7824 */ /* 0x000fc600078e0203 */
[----:B------:R-:W1:Y:S01]  /*0940*/  LDC.64 R4, c[0x0][0x390] ;  /* 0x0000e400ff047b82 */ /* 0x000e620000000a00 */
[----:B0-----:R-:W-:-:S06]  /*0950*/  ULEA UR4, UR5, UR4, 0x18 ;  /* 0x0000000405047291 */ /* 0x001fcc000f8ec0ff */
[----:B------:R-:W-:-:S07]  /*0960*/  LEA R16, R0, UR4, 0x2 ;  /* 0x0000000400107c11 */ /* 0x000fce000f8e10ff */
.L_x_12:
[C-C-:B------:R-:W-:Y:S01]  /*0970*/  IMAD R18, R3.reuse, 0x4, R16.reuse ;  /* 0x0000000403127824 */ /* 0x140fe200078e0210 */
[C---:B------:R-:W-:Y:S01]  /*0980*/  LEA R20, R3.reuse, R16, 0x3 ;  /* 0x0000001003147211 */ /* 0x040fe200078e18ff */
[----:B------:R-:W-:Y:S01]  /*0990*/  IMAD R22, R3, 0xc, R16 ;  /* 0x0000000c03167824 */ /* 0x000fe200078e0210 */
[----:B0-----:R0:W2:Y:S01]  /*09a0*/  LDS R17, [R16] ;  /* 0x0000000010117984 */ /* 0x0010a20000000800 */
[----:B-1----:R-:W-:-:S03]  /*09b0*/  IMAD.WIDE.U32 R6, R0, 0x4, R4 ;  /* 0x0000000400067825 */ /* 0x002fc600078e0004 */
[----:B------:R-:W1:Y:S01]  /*09c0*/  LDS R19, [R18] ;  /* 0x0000000012137984 */ /* 0x000e620000000800 */
[----:B------:R-:W-:-:S03]  /*09d0*/  IMAD.WIDE.U32 R8, R15, 0x4, R4 ;  /* 0x000000040f087825 */ /* 0x000fc600078e0004 */
[----:B------:R-:W3:Y:S01]  /*09e0*/  LDS R21, [R20] ;  /* 0x0000000014157984 */ /* 0x000ee20000000800 */
[----:B------:R-:W-:-:S03]  /*09f0*/  IMAD.WIDE.U32 R10, R2, 0x4, R4 ;  /* 0x00000004020a7825 */ /* 0x000fc600078e0004 */
[----:B------:R-:W4:Y:S01]  /*0a00*/  LDS R23, [R22] ;  /* 0x0000000016177984 */ /* 0x000f220000000800 */
[----:B------:R-:W-:Y:S01]  /*0a10*/  IADD3 R0, PT, PT, R3, R0, R3 ;  /* 0x0000000003007210 */ /* 0x000fe20007ffe003 */
[----:B------:R-:W-:-:S03]  /*0a20*/  IMAD.WIDE.U32 R12, R14, 0x4, R4 ;  /* 0x000000040e0c7825 */ /* 0x000fc600078e0004 */
[----:B------:R-:W-:-:S04]  /*0a30*/  IADD3 R0, PT, PT, R3, R0, R3 ;  /* 0x0000000003007210 */ /* 0x000fc80007ffe003 */
[----:B------:R-:W-:Y:S01]  /*0a40*/  ISETP.GE.U32.AND P0, PT, R0, 0x100, PT ;  /* 0x000001000000780c */ /* 0x000fe20003f06070 */
[C---:B------:R-:W-:Y:S01]  /*0a50*/  IMAD R2, R3.reuse, 0x4, R2 ;  /* 0x0000000403027824 */ /* 0x040fe200078e0202 */
[C---:B------:R-:W-:Y:S01]  /*0a60*/  LEA R15, R3.reuse, R15, 0x2 ;  /* 0x0000000f030f7211 */ /* 0x040fe200078e10ff */
[C---:B------:R-:W-:Y:S02]  /*0a70*/  IMAD R14, R3.reuse, 0x4, R14 ;  /* 0x00000004030e7824 */ /* 0x040fe400078e020e */
[----:B0-----:R-:W-:Y:S01]  /*0a80*/  IMAD R16, R3, 0x10, R16 ;  /* 0x0000001003107824 */ /* 0x001fe200078e0210 */
[----:B--2---:R0:W-:Y:S04]  /*0a90*/  REDG.E.ADD.STRONG.GPU desc[UR6][R6.64], R17 ;  /* 0x000000110600798e */ /* 0x0041e8000c12e106 */
[----:B-1----:R0:W-:Y:S04]  /*0aa0*/  REDG.E.ADD.STRONG.GPU desc[UR6][R8.64], R19 ;  /* 0x000000130800798e */ /* 0x0021e8000c12e106 */
[----:B---3--:R0:W-:Y:S04]  /*0ab0*/  REDG.E.ADD.STRONG.GPU desc[UR6][R10.64], R21 ;  /* 0x000000150a00798e */ /* 0x0081e8000c12e106 */
[----:B----4-:R0:W-:Y:S01]  /*0ac0*/  REDG.E.ADD.STRONG.GPU desc[UR6][R12.64], R23 ;  /* 0x000000170c00798e */ /* 0x0101e2000c12e106 */
[----:B------:R-:W-:Y:S05]  /*0ad0*/  @!P0 BRA `(.L_x_12) ;  /* 0xfffffffc00a48947 */ /* 0x000fea000383ffff */
[----:B------:R-:W-:Y:S05]  /*0ae0*/  EXIT ;  /* 0x000000000000794d */ /* 0x000fea0003800000 */
.L_x_13:
[----:B------:R-:W-:-:S00]  /*0af0*/  BRA `(.L_x_13) ;  /* 0xfffffffc00fc7947 */ /* 0x000fc0000383ffff */
[----:B------:R-:W-:-:S00]  /*0b00*/  NOP ;  /* 0x0000000000007918 */ /* 0x000fc00000000000 */
[----:B------:R-:W-:-:S00]  /*0b10*/  NOP ;  /* 0x0000000000007918 */ /* 0x000fc00000000000 */
[----:B------:R-:W-:-:S00]  /*0b20*/  NOP ;  /* 0x0000000000007918 */ /* 0x000fc00000000000 */
[----:B------:R-:W-:-:S00]  /*0b30*/  NOP ;  /* 0x0000000000007918 */ /* 0x000fc00000000000 */
[----:B------:R-:W-:-:S00]  /*0b40*/  NOP ;  /* 0x0000000000007918 */ /* 0x000fc00000000000 */
[----:B------:R-:W-:-:S00]  /*0b50*/  NOP ;  /* 0x0000000000007918 */ /* 0x000fc00000000000 */
[----:B------:R-:W-:-:S00]  /*0b60*/  NOP ;  /* 0x0000000000007918 */ /* 0x000fc00000000000 */
[----:B------:R-:W-:-:S00]  /*0b70*/  NOP ;  /* 0x0000000000007918 */ /* 0x000fc00000000000 */
.L_x_14:


//--------------------- .nv.shared._Z16histogram_kernelPKjiPj --------------------------
	.section	.nv.shared._Z16histogram_kernelPKjiPj,"aw",@nobits
	.sectionflags	@""
	.align	16
	.zero		1024


//--------------------- .nv.shared.reserved.0     --------------------------
	.section	.nv.shared.reserved.0,"aw",@nobits
	.weak		__nv_reservedSMEM_offset_0_alias
	.size		__nv_reservedSMEM_offset_0_alias, 0, 64
	.other		__nv_reservedSMEM_offset_0_alias,@"STO_CUDA_RESERVED_SHARED STV_DEFAULT"
__nv_reservedSMEM_offset_0_alias:
	.zero		0
	.zero		64


//--------------------- .nv.constant0._Z16histogram_kernelPKjiPj --------------------------
	.section	.nv.constant0._Z16histogram_kernelPKjiPj,"a",@progbits
	.sectionflags	@""
	.align	4
.nv.constant0._Z16histogram_kernelPKjiPj:
	.zero		920


//--------------------- SYMBOLS --------------------------

	.type		.nv.reservedSmem.offset0,@object
	.size		.nv.reservedSmem.offset0,0x4
	.type		.nv.reservedSmem.cap,@object
	.size		.nv.reservedSmem.cap,0x4
